//
// Generated by NVIDIA NVVM Compiler
//
// Compiler Build ID: CL-36424714
// Cuda compilation tools, release 13.0, V13.0.88
// Based on NVVM 20.0.0
//

.version 9.0
.target sm_100
.address_size 64

	// .globl	_Z9rellenadoPiS_S_

.visible .entry _Z9rellenadoPiS_S_(
	.param .u64 .ptr .align 1 _Z9rellenadoPiS_S__param_0,
	.param .u64 .ptr .align 1 _Z9rellenadoPiS_S__param_1,
	.param .u64 .ptr .align 1 _Z9rellenadoPiS_S__param_2
)
{
	.reg .b32 	%r<5>;
	.reg .b64 	%rd<11>;

	ld.param.u64 	%rd1, [_Z9rellenadoPiS_S__param_0];
	ld.param.u64 	%rd2, [_Z9rellenadoPiS_S__param_1];
	ld.param.u64 	%rd3, [_Z9rellenadoPiS_S__param_2];
	cvta.to.global.u64 	%rd4, %rd3;
	cvta.to.global.u64 	%rd5, %rd2;
	cvta.to.global.u64 	%rd6, %rd1;
	mov.u32 	%r1, %tid.x;
	mov.u32 	%r2, %ntid.x;
	mov.u32 	%r3, %ctaid.x;
	mad.lo.s32 	%r4, %r2, %r3, %r1;
	mul.wide.s32 	%rd7, %r4, 4;
	add.s64 	%rd8, %rd6, %rd7;
	st.global.u32 	[%rd8], %r1;
	add.s64 	%rd9, %rd5, %rd7;
	st.global.u32 	[%rd9], %r3;
	add.s64 	%rd10, %rd4, %rd7;
	st.global.u32 	[%rd10], %r4;
	ret;

}


// ===== COMPILED SASS (sm_100) =====

	.target	sm_100

	.elftype	@"ET_EXEC"


//--------------------- .note.nv.tkinfo           --------------------------
	.section	.note.nv.tkinfo,"",@"SHT_NOTE"
	.sectionflags	@"SHF_NOTE_NV_TKINFO"
	.tkinfo
        /*0018*/ 	.word	0x00000002
        /*0030*/ 	.string	""
        /*0030*/ 	.string	"ptxas"
        /*0030*/ 	.string	"Cuda compilation tools, release 13.0, V13.0.88"
        /*0030*/ 	.string	"Build cuda_13.0.r13.0/compiler.36424714_0"
        /*0030*/ 	.string	"-arch sm_100 -m 64 "



//--------------------- .note.nv.cuinfo           --------------------------
	.section	.note.nv.cuinfo,"",@"SHT_NOTE"
	.sectionflags	@"SHF_NOTE_NV_CUINFO"
        /*0018*/ 	.short	0x0002
        /*001a*/ 	.short	0x0064
        /*001c*/ 	.short	0x0082
	.zero		2


//--------------------- .nv.info                  --------------------------
	.section	.nv.info,"",@"SHT_CUDA_INFO"
	.align	4


	//----- nvinfo : EIATTR_REGCOUNT
	.align		4
        /*0000*/ 	.byte	0x04, 0x2f
        /*0002*/ 	.short	(.L_1 - .L_0)
	.align		4
.L_0:
        /*0004*/ 	.word	index@(_Z9rellenadoPiS_S_)
        /*0008*/ 	.word	0x0000000e


	//----- nvinfo : EIATTR_FRAME_SIZE
	.align		4
.L_1:
        /*000c*/ 	.byte	0x04, 0x11
        /*000e*/ 	.short	(.L_3 - .L_2)
	.align		4
.L_2:
        /*0010*/ 	.word	index@(_Z9rellenadoPiS_S_)
        /*0014*/ 	.word	0x00000000


	//----- nvinfo : EIATTR_MIN_STACK_SIZE
	.align		4
.L_3:
        /*0018*/ 	.byte	0x04, 0x12
        /*001a*/ 	.short	(.L_5 - .L_4)
	.align		4
.L_4:
        /*001c*/ 	.word	index@(_Z9rellenadoPiS_S_)
        /*0020*/ 	.word	0x00000000
.L_5:


//--------------------- .nv.compat                --------------------------
	.section	.nv.compat,"",@"SHT_CUDA_COMPAT_INFO"
	.align	4
        /*0000*/ 	.byte	0x02, 0x09, 0x00, 0x00, 0x02, 0x02, 0x01, 0x00, 0x02, 0x05, 0x05, 0x00, 0x03, 0x07, 0x01, 0x01
        /*0010*/ 	.byte	0x02, 0x03, 0x00, 0x00, 0x02, 0x06, 0x01, 0x00, 0x04, 0x0b, 0x08, 0x00, 0x09, 0x00, 0x00, 0x00
        /*0020*/ 	.byte	0x00, 0x00, 0x00, 0x00


//--------------------- .nv.info._Z9rellenadoPiS_S_ --------------------------
	.section	.nv.info._Z9rellenadoPiS_S_,"",@"SHT_CUDA_INFO"
	.sectionflags	@""
	.align	4


	//----- nvinfo : EIATTR_CUDA_API_VERSION
	.align		4
        /*0000*/ 	.byte	0x04, 0x37
        /*0002*/ 	.short	(.L_7 - .L_6)
.L_6:
        /*0004*/ 	.word	0x00000082


	//----- nvinfo : EIATTR_KPARAM_INFO
	.align		4
.L_7:
        /*0008*/ 	.byte	0x04, 0x17
        /*000a*/ 	.short	(.L_9 - .L_8)
.L_8:
        /*000c*/ 	.word	0x00000000
        /*0010*/ 	.short	0x0002
        /*0012*/ 	.short	0x0010
        /*0014*/ 	.byte	0x00, 0xf5, 0x21, 0x00


	//----- nvinfo : EIATTR_KPARAM_INFO
	.align		4
.L_9:
        /*0018*/ 	.byte	0x04, 0x17
        /*001a*/ 	.short	(.L_11 - .L_10)
.L_10:
        /*001c*/ 	.word	0x00000000
        /*0020*/ 	.short	0x0001
        /*0022*/ 	.short	0x0008
        /*0024*/ 	.byte	0x00, 0xf5, 0x21, 0x00


	//----- nvinfo : EIATTR_KPARAM_INFO
	.align		4
.L_11:
        /*0028*/ 	.byte	0x04, 0x17
        /*002a*/ 	.short	(.L_13 - .L_12)
.L_12:
        /*002c*/ 	.word	0x00000000
        /*0030*/ 	.short	0x0000
        /*0032*/ 	.short	0x0000
        /*0034*/ 	.byte	0x00, 0xf5, 0x21, 0x00


	//----- nvinfo : EIATTR_SPARSE_MMA_MASK
	.align		4
.L_13:
        /*0038*/ 	.byte	0x03, 0x50
        /*003a*/ 	.short	0x0000


	//----- nvinfo : EIATTR_MAXREG_COUNT
	.align		4
        /*003c*/ 	.byte	0x03, 0x1b
        /*003e*/ 	.short	0x00ff


	//----- nvinfo : EIATTR_MERCURY_ISA_VERSION
	.align		4
        /*0040*/ 	.byte	0x03, 0x5f
        /*0042*/ 	.short	0x0101


	//----- nvinfo : EIATTR_VRC_CTA_INIT_COUNT
	.align		4
        /*0044*/ 	.byte	0x02, 0x4a
	.zero		1
	.zero		1


	//----- nvinfo : EIATTR_EXIT_INSTR_OFFSETS
	.align		4
        /*0048*/ 	.byte	0x04, 0x1c
        /*004a*/ 	.short	(.L_15 - .L_14)


	//   ....[0]....
.L_14:
        /*004c*/ 	.word	0x000000f0


	//----- nvinfo : EIATTR_CBANK_PARAM_SIZE
	.align		4
.L_15:
        /*0050*/ 	.byte	0x03, 0x19
        /*0052*/ 	.short	0x0018


	//----- nvinfo : EIATTR_PARAM_CBANK
	.align		4
        /*0054*/ 	.byte	0x04, 0x0a
        /*0056*/ 	.short	(.L_17 - .L_16)
	.align		4
.L_16:
        /*0058*/ 	.word	index@(.nv.constant0._Z9rellenadoPiS_S_)
        /*005c*/ 	.short	0x0380
        /*005e*/ 	.short	0x0018


	//----- nvinfo : EIATTR_SW_WAR
	.align		4
.L_17:
        /*0060*/ 	.byte	0x04, 0x36
        /*0062*/ 	.short	(.L_19 - .L_18)
.L_18:
        /*0064*/ 	.word	0x00000008
.L_19:


//--------------------- .nv.callgraph             --------------------------
	.section	.nv.callgraph,"",@"SHT_CUDA_CALLGRAPH"
	.align	4
	.sectionentsize	8
	.align		4
        /*0000*/ 	.word	0x00000000
	.align		4
        /*0004*/ 	.word	0xffffffff
	.align		4
        /*0008*/ 	.word	0x00000000
	.align		4
        /*000c*/ 	.word	0xfffffffe
	.align		4
        /*0010*/ 	.word	0x00000000
	.align		4
        /*0014*/ 	.word	0xfffffffd
	.align		4
        /*0018*/ 	.word	0x00000000
	.align		4
        /*001c*/ 	.word	0xfffffffc


//--------------------- .text._Z9rellenadoPiS_S_  --------------------------
	.section	.text._Z9rellenadoPiS_S_,"ax",@progbits
	.align	128
        .global         _Z9rellenadoPiS_S_
        .type           _Z9rellenadoPiS_S_,@function
        .size           _Z9rellenadoPiS_S_,(.L_x_1 - _Z9rellenadoPiS_S_)
        .other          _Z9rellenadoPiS_S_,@"STO_CUDA_ENTRY STV_DEFAULT"
_Z9rellenadoPiS_S_:
.text._Z9rellenadoPiS_S_:
[----:B------:R-:W-:Y:S01]  /*0000*/  LDC R1, c[0x0][0x37c] ;  /* 0x0000df00ff017b82 */ /* 0x000fe20000000800 */
[----:B------:R-:W0:Y:S07]  /*0010*/  S2R R11, SR_TID.X ;  /* 0x00000000000b7919 */ /* 0x000e2e0000002100 */
[----:B------:R-:W1:Y:S01]  /*0020*/  LDC.64 R2, c[0x0][0x380] ;  /* 0x0000e000ff027b82 */ /* 0x000e620000000a00 */
[----:B------:R-:W0:Y:S01]  /*0030*/  LDCU UR6, c[0x0][0x360] ;  /* 0x00006c00ff0677ac */ /* 0x000e220008000800 */
[----:B------:R-:W0:Y:S01]  /*0040*/  S2R R0, SR_CTAID.X ;  /* 0x0000000000007919 */ /* 0x000e220000002500 */
[----:B------:R-:W2:Y:S05]  /*0050*/  LDCU.64 UR4, c[0x0][0x358] ;  /* 0x00006b00ff0477ac */ /* 0x000eaa0008000a00 */
[----:B------:R-:W3:Y:S08]  /*0060*/  LDC.64 R4, c[0x0][0x388] ;  /* 0x0000e200ff047b82 */ /* 0x000ef00000000a00 */
[----:B------:R-:W4:Y:S01]  /*0070*/  LDC.64 R6, c[0x0][0x390] ;  /* 0x0000e400ff067b82 */ /* 0x000f220000000a00 */
[----:B0-----:R-:W-:-:S04]  /*0080*/  IMAD R9, R0, UR6, R11 ;  /* 0x0000000600097c24 */ /* 0x001fc8000f8e020b */
[----:B-1----:R-:W-:-:S04]  /*0090*/  IMAD.WIDE R2, R9, 0x4, R2 ;  /* 0x0000000409027825 */ /* 0x002fc800078e0202 */
[C---:B---3--:R-:W-:Y:S01]  /*00a0*/  IMAD.WIDE R4, R9.reuse, 0x4, R4 ;  /* 0x0000000409047825 */ /* 0x048fe200078e0204 */
[----:B--2---:R-:W-:Y:S03]  /*00b0*/  STG.E desc[UR4][R2.64], R11 ;  /* 0x0000000b02007986 */ /* 0x004fe6000c101904 */
[----:B----4-:R-:W-:Y:S01]  /*00c0*/  IMAD.WIDE R6, R9, 0x4, R6 ;  /* 0x0000000409067825 */ /* 0x010fe200078e0206 */
[----:B------:R-:W-:Y:S04]  /*00d0*/  STG.E desc[UR4][R4.64], R0 ;  /* 0x0000000004007986 */ /* 0x000fe8000c101904 */
[----:B------:R-:W-:Y:S01]  /*00e0*/  STG.E desc[UR4][R6.64], R9 ;  /* 0x0000000906007986 */ /* 0x000fe2000c101904 */
[----:B------:R-:W-:Y:S05]  /*00f0*/  EXIT ;  /* 0x000000000000794d */ /* 0x000fea0003800000 */
.L_x_0:
[----:B------:R-:W-:-:S00]  /*0100*/  BRA `(.L_x_0) ;  /* 0xfffffffc00fc7947 */ /* 0x000fc0000383ffff */
[----:B------:R-:W-:-:S00]  /*0110*/  NOP ;  /* 0x0000000000007918 */ /* 0x000fc00000000000 */
        /* <DEDUP_REMOVED lines=14> */
.L_x_1:


//--------------------- .nv.shared.reserved.0     --------------------------
	.section	.nv.shared.reserved.0,"aw",@nobits
	.weak		__nv_reservedSMEM_offset_0_alias
	.size		__nv_reservedSMEM_offset_0_alias, 0, 64
	.other		__nv_reservedSMEM_offset_0_alias,@"STO_CUDA_RESERVED_SHARED STV_DEFAULT"
__nv_reservedSMEM_offset_0_alias:
	.zero		0
	.zero		64


//--------------------- .nv.constant0._Z9rellenadoPiS_S_ --------------------------
	.section	.nv.constant0._Z9rellenadoPiS_S_,"a",@progbits
	.sectionflags	@""
	.align	4
.nv.constant0._Z9rellenadoPiS_S_:
	.zero		920


//--------------------- SYMBOLS --------------------------

	.type		.nv.reservedSmem.offset0,@object
	.size		.nv.reservedSmem.offset0,0x4
